//
// Generated by NVIDIA NVVM Compiler
//
// Compiler Build ID: CL-36424714
// Cuda compilation tools, release 13.0, V13.0.88
// Based on NVVM 20.0.0
//

.version 9.0
.target sm_100
.address_size 64

	// .globl	_Z29doubleArrayScalarMultiply_gpuPdS_id

.visible .entry _Z29doubleArrayScalarMultiply_gpuPdS_id(
	.param .u64 .ptr .align 1 _Z29doubleArrayScalarMultiply_gpuPdS_id_param_0,
	.param .u64 .ptr .align 1 _Z29doubleArrayScalarMultiply_gpuPdS_id_param_1,
	.param .u32 _Z29doubleArrayScalarMultiply_gpuPdS_id_param_2,
	.param .f64 _Z29doubleArrayScalarMultiply_gpuPdS_id_param_3
)
{
	.reg .pred 	%p<2>;
	.reg .b32 	%r<6>;
	.reg .b64 	%rd<8>;
	.reg .b64 	%fd<4>;

	ld.param.u64 	%rd1, [_Z29doubleArrayScalarMultiply_gpuPdS_id_param_0];
	ld.param.u64 	%rd2, [_Z29doubleArrayScalarMultiply_gpuPdS_id_param_1];
	ld.param.u32 	%r2, [_Z29doubleArrayScalarMultiply_gpuPdS_id_param_2];
	ld.param.f64 	%fd1, [_Z29doubleArrayScalarMultiply_gpuPdS_id_param_3];
	mov.u32 	%r3, %ctaid.x;
	mov.u32 	%r4, %ntid.x;
	mov.u32 	%r5, %tid.x;
	mad.lo.s32 	%r1, %r3, %r4, %r5;
	setp.ge.s32 	%p1, %r1, %r2;
	@%p1 bra 	$L__BB0_2;
	cvta.to.global.u64 	%rd3, %rd1;
	cvta.to.global.u64 	%rd4, %rd2;
	mul.wide.s32 	%rd5, %r1, 8;
	add.s64 	%rd6, %rd3, %rd5;
	ld.global.f64 	%fd2, [%rd6];
	mul.f64 	%fd3, %fd1, %fd2;
	add.s64 	%rd7, %rd4, %rd5;
	st.global.f64 	[%rd7], %fd3;
$L__BB0_2:
	ret;

}


// ===== COMPILED SASS (sm_100) =====

	.target	sm_100

	.elftype	@"ET_EXEC"


//--------------------- .note.nv.tkinfo           --------------------------
	.section	.note.nv.tkinfo,"",@"SHT_NOTE"
	.sectionflags	@"SHF_NOTE_NV_TKINFO"
	.tkinfo
        /*0018*/ 	.word	0x00000002
        /*0030*/ 	.string	""
        /*0030*/ 	.string	"ptxas"
        /*0030*/ 	.string	"Cuda compilation tools, release 13.0, V13.0.88"
        /*0030*/ 	.string	"Build cuda_13.0.r13.0/compiler.36424714_0"
        /*0030*/ 	.string	"-arch sm_100 -m 64 "



//--------------------- .note.nv.cuinfo           --------------------------
	.section	.note.nv.cuinfo,"",@"SHT_NOTE"
	.sectionflags	@"SHF_NOTE_NV_CUINFO"
        /*0018*/ 	.short	0x0002
        /*001a*/ 	.short	0x0064
        /*001c*/ 	.short	0x0082
	.zero		2


//--------------------- .nv.info                  --------------------------
	.section	.nv.info,"",@"SHT_CUDA_INFO"
	.align	4


	//----- nvinfo : EIATTR_REGCOUNT
	.align		4
        /*0000*/ 	.byte	0x04, 0x2f
        /*0002*/ 	.short	(.L_1 - .L_0)
	.align		4
.L_0:
        /*0004*/ 	.word	index@(_Z29doubleArrayScalarMultiply_gpuPdS_id)
        /*0008*/ 	.word	0x0000000c


	//----- nvinfo : EIATTR_FRAME_SIZE
	.align		4
.L_1:
        /*000c*/ 	.byte	0x04, 0x11
        /*000e*/ 	.short	(.L_3 - .L_2)
	.align		4
.L_2:
        /*0010*/ 	.word	index@(_Z29doubleArrayScalarMultiply_gpuPdS_id)
        /*0014*/ 	.word	0x00000000


	//----- nvinfo : EIATTR_MIN_STACK_SIZE
	.align		4
.L_3:
        /*0018*/ 	.byte	0x04, 0x12
        /*001a*/ 	.short	(.L_5 - .L_4)
	.align		4
.L_4:
        /*001c*/ 	.word	index@(_Z29doubleArrayScalarMultiply_gpuPdS_id)
        /*0020*/ 	.word	0x00000000
.L_5:


//--------------------- .nv.compat                --------------------------
	.section	.nv.compat,"",@"SHT_CUDA_COMPAT_INFO"
	.align	4
        /*0000*/ 	.byte	0x02, 0x09, 0x00, 0x00, 0x02, 0x02, 0x01, 0x00, 0x02, 0x05, 0x05, 0x00, 0x03, 0x07, 0x01, 0x01
        /*0010*/ 	.byte	0x02, 0x03, 0x00, 0x00, 0x02, 0x06, 0x01, 0x00, 0x04, 0x0b, 0x08, 0x00, 0x01, 0x00, 0x00, 0x00
        /*0020*/ 	.byte	0x00, 0x00, 0x00, 0x00


//--------------------- .nv.info._Z29doubleArrayScalarMultiply_gpuPdS_id --------------------------
	.section	.nv.info._Z29doubleArrayScalarMultiply_gpuPdS_id,"",@"SHT_CUDA_INFO"
	.sectionflags	@""
	.align	4


	//----- nvinfo : EIATTR_CUDA_API_VERSION
	.align		4
        /*0000*/ 	.byte	0x04, 0x37
        /*0002*/ 	.short	(.L_7 - .L_6)
.L_6:
        /*0004*/ 	.word	0x00000082


	//----- nvinfo : EIATTR_KPARAM_INFO
	.align		4
.L_7:
        /*0008*/ 	.byte	0x04, 0x17
        /*000a*/ 	.short	(.L_9 - .L_8)
.L_8:
        /*000c*/ 	.word	0x00000000
        /*0010*/ 	.short	0x0003
        /*0012*/ 	.short	0x0018
        /*0014*/ 	.byte	0x00, 0xf0, 0x21, 0x00


	//----- nvinfo : EIATTR_KPARAM_INFO
	.align		4
.L_9:
        /*0018*/ 	.byte	0x04, 0x17
        /*001a*/ 	.short	(.L_11 - .L_10)
.L_10:
        /*001c*/ 	.word	0x00000000
        /*0020*/ 	.short	0x0002
        /*0022*/ 	.short	0x0010
        /*0024*/ 	.byte	0x00, 0xf0, 0x11, 0x00


	//----- nvinfo : EIATTR_KPARAM_INFO
	.align		4
.L_11:
        /*0028*/ 	.byte	0x04, 0x17
        /*002a*/ 	.short	(.L_13 - .L_12)
.L_12:
        /*002c*/ 	.word	0x00000000
        /*0030*/ 	.short	0x0001
        /*0032*/ 	.short	0x0008
        /*0034*/ 	.byte	0x00, 0xf5, 0x21, 0x00


	//----- nvinfo : EIATTR_KPARAM_INFO
	.align		4
.L_13:
        /*0038*/ 	.byte	0x04, 0x17
        /*003a*/ 	.short	(.L_15 - .L_14)
.L_14:
        /*003c*/ 	.word	0x00000000
        /*0040*/ 	.short	0x0000
        /*0042*/ 	.short	0x0000
        /*0044*/ 	.byte	0x00, 0xf5, 0x21, 0x00


	//----- nvinfo : EIATTR_SPARSE_MMA_MASK
	.align		4
.L_15:
        /*0048*/ 	.byte	0x03, 0x50
        /*004a*/ 	.short	0x0000


	//----- nvinfo : EIATTR_MAXREG_COUNT
	.align		4
        /*004c*/ 	.byte	0x03, 0x1b
        /*004e*/ 	.short	0x00ff


	//----- nvinfo : EIATTR_MERCURY_ISA_VERSION
	.align		4
        /*0050*/ 	.byte	0x03, 0x5f
        /*0052*/ 	.short	0x0101


	//----- nvinfo : EIATTR_VRC_CTA_INIT_COUNT
	.align		4
        /*0054*/ 	.byte	0x02, 0x4a
	.zero		1
	.zero		1


	//----- nvinfo : EIATTR_EXIT_INSTR_OFFSETS
	.align		4
        /*0058*/ 	.byte	0x04, 0x1c
        /*005a*/ 	.short	(.L_17 - .L_16)


	//   ....[0]....
.L_16:
        /*005c*/ 	.word	0x00000070


	//   ....[1]....
        /*0060*/ 	.word	0x00000110


	//----- nvinfo : EIATTR_CBANK_PARAM_SIZE
	.align		4
.L_17:
        /*0064*/ 	.byte	0x03, 0x19
        /*0066*/ 	.short	0x0020


	//----- nvinfo : EIATTR_PARAM_CBANK
	.align		4
        /*0068*/ 	.byte	0x04, 0x0a
        /*006a*/ 	.short	(.L_19 - .L_18)
	.align		4
.L_18:
        /*006c*/ 	.word	index@(.nv.constant0._Z29doubleArrayScalarMultiply_gpuPdS_id)
        /*0070*/ 	.short	0x0380
        /*0072*/ 	.short	0x0020


	//----- nvinfo : EIATTR_SW_WAR
	.align		4
.L_19:
        /*0074*/ 	.byte	0x04, 0x36
        /*0076*/ 	.short	(.L_21 - .L_20)
.L_20:
        /*0078*/ 	.word	0x00000008
.L_21:


//--------------------- .nv.callgraph             --------------------------
	.section	.nv.callgraph,"",@"SHT_CUDA_CALLGRAPH"
	.align	4
	.sectionentsize	8
	.align		4
        /*0000*/ 	.word	0x00000000
	.align		4
        /*0004*/ 	.word	0xffffffff
	.align		4
        /*0008*/ 	.word	0x00000000
	.align		4
        /*000c*/ 	.word	0xfffffffe
	.align		4
        /*0010*/ 	.word	0x00000000
	.align		4
        /*0014*/ 	.word	0xfffffffd
	.align		4
        /*0018*/ 	.word	0x00000000
	.align		4
        /*001c*/ 	.word	0xfffffffc


//--------------------- .text._Z29doubleArrayScalarMultiply_gpuPdS_id --------------------------
	.section	.text._Z29doubleArrayScalarMultiply_gpuPdS_id,"ax",@progbits
	.align	128
        .global         _Z29doubleArrayScalarMultiply_gpuPdS_id
        .type           _Z29doubleArrayScalarMultiply_gpuPdS_id,@function
        .size           _Z29doubleArrayScalarMultiply_gpuPdS_id,(.L_x_1 - _Z29doubleArrayScalarMultiply_gpuPdS_id)
        .other          _Z29doubleArrayScalarMultiply_gpuPdS_id,@"STO_CUDA_ENTRY STV_DEFAULT"
_Z29doubleArrayScalarMultiply_gpuPdS_id:
.text._Z29doubleArrayScalarMultiply_gpuPdS_id:
[----:B------:R-:W-:Y:S01]  /*0000*/  LDC R1, c[0x0][0x37c] ;  /* 0x0000df00ff017b82 */ /* 0x000fe20000000800 */
[----:B------:R-:W0:Y:S07]  /*0010*/  S2R R0, SR_TID.X ;  /* 0x0000000000007919 */ /* 0x000e2e0000002100 */
[----:B------:R-:W0:Y:S01]  /*0020*/  S2UR UR4, SR_CTAID.X ;  /* 0x00000000000479c3 */ /* 0x000e220000002500 */
[----:B------:R-:W1:Y:S07]  /*0030*/  LDCU UR5, c[0x0][0x390] ;  /* 0x00007200ff0577ac */ /* 0x000e6e0008000800 */
[----:B------:R-:W0:Y:S02]  /*0040*/  LDC R9, c[0x0][0x360] ;  /* 0x0000d800ff097b82 */ /* 0x000e240000000800 */
[----:B0-----:R-:W-:-:S05]  /*0050*/  IMAD R9, R9, UR4, R0 ;  /* 0x0000000409097c24 */ /* 0x001fca000f8e0200 */
[----:B-1----:R-:W-:-:S13]  /*0060*/  ISETP.GE.AND P0, PT, R9, UR5, PT ;  /* 0x0000000509007c0c */ /* 0x002fda000bf06270 */
[----:B------:R-:W-:Y:S05]  /*0070*/  @P0 EXIT ;  /* 0x000000000000094d */ /* 0x000fea0003800000 */
[----:B------:R-:W0:Y:S01]  /*0080*/  LDC.64 R2, c[0x0][0x380] ;  /* 0x0000e000ff027b82 */ /* 0x000e220000000a00 */
[----:B------:R-:W1:Y:S01]  /*0090*/  LDCU.64 UR4, c[0x0][0x358] ;  /* 0x00006b00ff0477ac */ /* 0x000e620008000a00 */
[----:B------:R-:W2:Y:S06]  /*00a0*/  LDCU.64 UR6, c[0x0][0x398] ;  /* 0x00007300ff0677ac */ /* 0x000eac0008000a00 */
[----:B------:R-:W3:Y:S01]  /*00b0*/  LDC.64 R6, c[0x0][0x388] ;  /* 0x0000e200ff067b82 */ /* 0x000ee20000000a00 */
[----:B0-----:R-:W-:-:S06]  /*00c0*/  IMAD.WIDE R2, R9, 0x8, R2 ;  /* 0x0000000809027825 */ /* 0x001fcc00078e0202 */
[----:B-1----:R-:W2:Y:S01]  /*00d0*/  LDG.E.64 R2, desc[UR4][R2.64] ;  /* 0x0000000402027981 */ /* 0x002ea2000c1e1b00 */
[----:B---3--:R-:W-:Y:S01]  /*00e0*/  IMAD.WIDE R6, R9, 0x8, R6 ;  /* 0x0000000809067825 */ /* 0x008fe200078e0206 */
[----:B--2---:R-:W-:-:S07]  /*00f0*/  DMUL R4, R2, UR6 ;  /* 0x0000000602047c28 */ /* 0x004fce0008000000 */
[----:B------:R-:W-:Y:S01]  /*0100*/  STG.E.64 desc[UR4][R6.64], R4 ;  /* 0x0000000406007986 */ /* 0x000fe2000c101b04 */
[----:B------:R-:W-:Y:S05]  /*0110*/  EXIT ;  /* 0x000000000000794d */ /* 0x000fea0003800000 */
.L_x_0:
[----:B------:R-:W-:-:S00]  /*0120*/  BRA `(.L_x_0) ;  /* 0xfffffffc00fc7947 */ /* 0x000fc0000383ffff */
[----:B------:R-:W-:-:S00]  /*0130*/  NOP ;  /* 0x0000000000007918 */ /* 0x000fc00000000000 */
        /* <DEDUP_REMOVED lines=12> */
.L_x_1:


//--------------------- .nv.shared.reserved.0     --------------------------
	.section	.nv.shared.reserved.0,"aw",@nobits
	.weak		__nv_reservedSMEM_offset_0_alias
	.size		__nv_reservedSMEM_offset_0_alias, 0, 64
	.other		__nv_reservedSMEM_offset_0_alias,@"STO_CUDA_RESERVED_SHARED STV_DEFAULT"
__nv_reservedSMEM_offset_0_alias:
	.zero		0
	.zero		64


//--------------------- .nv.constant0._Z29doubleArrayScalarMultiply_gpuPdS_id --------------------------
	.section	.nv.constant0._Z29doubleArrayScalarMultiply_gpuPdS_id,"a",@progbits
	.sectionflags	@""
	.align	4
.nv.constant0._Z29doubleArrayScalarMultiply_gpuPdS_id:
	.zero		928


//--------------------- SYMBOLS --------------------------

	.type		.nv.reservedSmem.offset0,@object
	.size		.nv.reservedSmem.offset0,0x4
